	.headerflags	@"EF_CUDA_TEXMODE_UNIFIED EF_CUDA_64BIT_ADDRESS EF_CUDA_ACCELERATORS EF_CUDA_SM90 EF_CUDA_VIRTUAL_SM(EF_CUDA_SM90)"
	.elftype	@"ET_EXEC"


//--------------------- .nv.info                  --------------------------
	.section	.nv.info,"",@"SHT_CUDA_INFO"
	.align	4


	//----- nvinfo : EIATTR_REGCOUNT
	.align		4
        /*0000*/ 	.byte	0x04, 0x2f
        /*0002*/ 	.short	(.L_3 - .L_2)
	.align		4
.L_2:
        /*0004*/ 	.word	index@(triton_poi_fused__native_batch_norm_legit_no_training_convolution_relu_1)
        /*0008*/ 	.word	0x00000016


	//----- nvinfo : EIATTR_MIN_STACK_SIZE
	.align		4
.L_3:
        /*000c*/ 	.byte	0x04, 0x12
        /*000e*/ 	.short	(.L_5 - .L_4)
	.align		4
.L_4:
        /*0010*/ 	.word	index@(triton_poi_fused__native_batch_norm_legit_no_training_convolution_relu_1)
        /*0014*/ 	.word	0x00000000


	//----- nvinfo : EIATTR_FRAME_SIZE
	.align		4
.L_5:
        /*0018*/ 	.byte	0x04, 0x11
        /*001a*/ 	.short	(.L_7 - .L_6)
	.align		4
.L_6:
        /*001c*/ 	.word	index@(triton_poi_fused__native_batch_norm_legit_no_training_convolution_relu_1)
        /*0020*/ 	.word	0x00000000


	//----- nvinfo : EIATTR_MIN_STACK_SIZE
	.align		4
.L_7:
        /*0024*/ 	.byte	0x04, 0x12
        /*0026*/ 	.short	(.L_9 - .L_8)
	.align		4
.L_8:
        /*0028*/ 	.word	index@(triton_poi_fused__native_batch_norm_legit_no_training_convolution_relu_1)
        /*002c*/ 	.word	0x00000000
.L_9:


//--------------------- .nv.info.triton_poi_fused__native_batch_norm_legit_no_training_convolution_relu_1 --------------------------
	.section	.nv.info.triton_poi_fused__native_batch_norm_legit_no_training_convolution_relu_1,"",@"SHT_CUDA_INFO"
	.sectionflags	@""
	.align	4


	//----- nvinfo : EIATTR_CUDA_API_VERSION
	.align		4
        /*0000*/ 	.byte	0x04, 0x37
        /*0002*/ 	.short	(.L_11 - .L_10)
.L_10:
        /*0004*/ 	.word	0x0000007c


	//----- nvinfo : EIATTR_KPARAM_INFO
	.align		4
.L_11:
        /*0008*/ 	.byte	0x04, 0x17
        /*000a*/ 	.short	(.L_13 - .L_12)
.L_12:
        /*000c*/ 	.word	0x00000000
        /*0010*/ 	.short	0x0007
        /*0012*/ 	.short	0x0038
        /*0014*/ 	.byte	0x00, 0xf0, 0x11, 0x00


	//----- nvinfo : EIATTR_KPARAM_INFO
	.align		4
.L_13:
        /*0018*/ 	.byte	0x04, 0x17
        /*001a*/ 	.short	(.L_15 - .L_14)
.L_14:
        /*001c*/ 	.word	0x00000000
        /*0020*/ 	.short	0x0006
        /*0022*/ 	.short	0x0030
        /*0024*/ 	.byte	0x00, 0xf4, 0x21, 0x00


	//----- nvinfo : EIATTR_KPARAM_INFO
	.align		4
.L_15:
        /*0028*/ 	.byte	0x04, 0x17
        /*002a*/ 	.short	(.L_17 - .L_16)
.L_16:
        /*002c*/ 	.word	0x00000000
        /*0030*/ 	.short	0x0005
        /*0032*/ 	.short	0x0028
        /*0034*/ 	.byte	0x00, 0xf4, 0x21, 0x00


	//----- nvinfo : EIATTR_KPARAM_INFO
	.align		4
.L_17:
        /*0038*/ 	.byte	0x04, 0x17
        /*003a*/ 	.short	(.L_19 - .L_18)
.L_18:
        /*003c*/ 	.word	0x00000000
        /*0040*/ 	.short	0x0004
        /*0042*/ 	.short	0x0020
        /*0044*/ 	.byte	0x00, 0xf4, 0x21, 0x00


	//----- nvinfo : EIATTR_KPARAM_INFO
	.align		4
.L_19:
        /*0048*/ 	.byte	0x04, 0x17
        /*004a*/ 	.short	(.L_21 - .L_20)
.L_20:
        /*004c*/ 	.word	0x00000000
        /*0050*/ 	.short	0x0003
        /*0052*/ 	.short	0x0018
        /*0054*/ 	.byte	0x00, 0xf4, 0x21, 0x00


	//----- nvinfo : EIATTR_KPARAM_INFO
	.align		4
.L_21:
        /*0058*/ 	.byte	0x04, 0x17
        /*005a*/ 	.short	(.L_23 - .L_22)
.L_22:
        /*005c*/ 	.word	0x00000000
        /*0060*/ 	.short	0x0002
        /*0062*/ 	.short	0x0010
        /*0064*/ 	.byte	0x00, 0xf4, 0x21, 0x00


	//----- nvinfo : EIATTR_KPARAM_INFO
	.align		4
.L_23:
        /*0068*/ 	.byte	0x04, 0x17
        /*006a*/ 	.short	(.L_25 - .L_24)
.L_24:
        /*006c*/ 	.word	0x00000000
        /*0070*/ 	.short	0x0001
        /*0072*/ 	.short	0x0008
        /*0074*/ 	.byte	0x00, 0xf4, 0x21, 0x00


	//----- nvinfo : EIATTR_KPARAM_INFO
	.align		4
.L_25:
        /*0078*/ 	.byte	0x04, 0x17
        /*007a*/ 	.short	(.L_27 - .L_26)
.L_26:
        /*007c*/ 	.word	0x00000000
        /*0080*/ 	.short	0x0000
        /*0082*/ 	.short	0x0000
        /*0084*/ 	.byte	0x00, 0xf4, 0x21, 0x00


	//----- nvinfo : EIATTR_SPARSE_MMA_MASK
	.align		4
.L_27:
        /*0088*/ 	.byte	0x03, 0x50
        /*008a*/ 	.short	0x0000


	//----- nvinfo : EIATTR_MAXREG_COUNT
	.align		4
        /*008c*/ 	.byte	0x03, 0x1b
        /*008e*/ 	.short	0x00ff


	//----- nvinfo : EIATTR_EXIT_INSTR_OFFSETS
	.align		4
        /*0090*/ 	.byte	0x04, 0x1c
        /*0092*/ 	.short	(.L_29 - .L_28)


	//   ....[0]....
.L_28:
        /*0094*/ 	.word	0x000003b0


	//----- nvinfo : EIATTR_REQNTID
	.align		4
.L_29:
        /*0098*/ 	.byte	0x04, 0x10
        /*009a*/ 	.short	(.L_31 - .L_30)
.L_30:
        /*009c*/ 	.word	0x00000080
        /*00a0*/ 	.word	0x00000001
        /*00a4*/ 	.word	0x00000001


	//----- nvinfo : EIATTR_CBANK_PARAM_SIZE
	.align		4
.L_31:
        /*00a8*/ 	.byte	0x03, 0x19
        /*00aa*/ 	.short	0x003c


	//----- nvinfo : EIATTR_PARAM_CBANK
	.align		4
        /*00ac*/ 	.byte	0x04, 0x0a
        /*00ae*/ 	.short	(.L_33 - .L_32)
	.align		4
.L_32:
        /*00b0*/ 	.word	index@(.nv.constant0.triton_poi_fused__native_batch_norm_legit_no_training_convolution_relu_1)
        /*00b4*/ 	.short	0x0210
        /*00b6*/ 	.short	0x003c


	//----- nvinfo : EIATTR_SW_WAR
	.align		4
.L_33:
        /*00b8*/ 	.byte	0x04, 0x36
        /*00ba*/ 	.short	(.L_35 - .L_34)
.L_34:
        /*00bc*/ 	.word	0x00000008
.L_35:


//--------------------- .nv.callgraph             --------------------------
	.section	.nv.callgraph,"",@"SHT_CUDA_CALLGRAPH"
	.align	4
	.sectionentsize	8
	.align		4
        /*0000*/ 	.word	0x00000000
	.align		4
        /*0004*/ 	.word	0xffffffff
	.align		4
        /*0008*/ 	.word	0x00000000
	.align		4
        /*000c*/ 	.word	0xfffffffe
	.align		4
        /*0010*/ 	.word	0x00000000
	.align		4
        /*0014*/ 	.word	0xfffffffd
	.align		4
        /*0018*/ 	.word	0x00000000
	.align		4
        /*001c*/ 	.word	0xfffffffc


//--------------------- .nv.constant4             --------------------------
	.section	.nv.constant4,"a",@progbits
	.align	8
	.align		8
.nv.constant4:
        /*0000*/ 	.dword	_$_str
	.align		8
        /*0008*/ 	.dword	_$_str_$_2


//--------------------- .text.triton_poi_fused__native_batch_norm_legit_no_training_convolution_relu_1 --------------------------
	.section	.text.triton_poi_fused__native_batch_norm_legit_no_training_convolution_relu_1,"ax",@progbits
	.align	128
        .global         triton_poi_fused__native_batch_norm_legit_no_training_convolution_relu_1
        .type           triton_poi_fused__native_batch_norm_legit_no_training_convolution_relu_1,@function
        .size           triton_poi_fused__native_batch_norm_legit_no_training_convolution_relu_1,(.L_x_1 - triton_poi_fused__native_batch_norm_legit_no_training_convolution_relu_1)
        .other          triton_poi_fused__native_batch_norm_legit_no_training_convolution_relu_1,@"STO_CUDA_ENTRY STV_DEFAULT"
triton_poi_fused__native_batch_norm_legit_no_training_convolution_relu_1:
.text.triton_poi_fused__native_batch_norm_legit_no_training_convolution_relu_1:
[----:B------:R-:W-:Y:S01]  /*0000*/  LDC R1, c[0x0][0x28] ;  /* 0x00000a00ff017b82 */ /* 0x000fe20000000800 */
[----:B------:R-:W1:Y:S07]  /*0010*/  S2R R0, SR_TID.X ;  /* 0x0000000000007919 */ /* 0x000e6e0000002100 */
[----:B------:R-:W2:Y:S01]  /*0020*/  LDC.64 R14, c[0x0][0x228] ;  /* 0x00008a00ff0e7b82 */ /* 0x000ea20000000a00 */
[----:B------:R-:W-:Y:S01]  /*0030*/  ULDC.64 UR4, c[0x0][0x208] ;  /* 0x0000820000047ab9 */ /* 0x000fe20000000a00 */
[----:B------:R-:W3:Y:S06]  /*0040*/  S2R R5, SR_CTAID.X ;  /* 0x0000000000057919 */ /* 0x000eec0000002500 */
[----:B------:R-:W4:Y:S08]  /*0050*/  LDC.64 R10, c[0x0][0x218] ;  /* 0x00008600ff0a7b82 */ /* 0x000f300000000a00 */
[----:B------:R-:W5:Y:S08]  /*0060*/  LDC.64 R12, c[0x0][0x220] ;  /* 0x00008800ff0c7b82 */ /* 0x000f700000000a00 */
[----:B------:R-:W5:Y:S01]  /*0070*/  LDC.64 R16, c[0x0][0x230] ;  /* 0x00008c00ff107b82 */ /* 0x000f620000000a00 */
[----:B-1----:R-:W-:-:S02]  /*0080*/  SHF.L.U32 R0, R0, 0x1, RZ ;  /* 0x0000000100007819 */ /* 0x002fc400000006ff */
[----:B---3--:R-:W-:Y:S02]  /*0090*/  SHF.R.S32.HI R3, RZ, 0x17, R5 ;  /* 0x00000017ff037819 */ /* 0x008fe40000011405 */
[----:B------:R-:W-:Y:S02]  /*00a0*/  LOP3.LUT R0, R0, 0xfe, RZ, 0xc0, !PT ;  /* 0x000000fe00007812 */ /* 0x000fe400078ec0ff */
[----:B------:R-:W-:Y:S02]  /*00b0*/  SGXT R3, R3, 0x1 ;  /* 0x000000010303781a */ /* 0x000fe40000000200 */
[----:B------:R-:W-:Y:S02]  /*00c0*/  LEA R0, R5, R0, 0x8 ;  /* 0x0000000005007211 */ /* 0x000fe400078e40ff */
[----:B------:R-:W1:Y:S02]  /*00d0*/  LDC.64 R4, c[0x0][0x238] ;  /* 0x00008e00ff047b82 */ /* 0x000e640000000a00 */
[----:B------:R-:W-:-:S04]  /*00e0*/  LEA.HI R3, R3, R0, RZ, 0x8 ;  /* 0x0000000003037211 */ /* 0x000fc800078f40ff */
[----:B------:R-:W-:-:S04]  /*00f0*/  SHF.R.S32.HI R3, RZ, 0x8, R3 ;  /* 0x00000008ff037819 */ /* 0x000fc80000011403 */
[----:B------:R-:W-:-:S04]  /*0100*/  LEA.HI R2, R3, R3, RZ, 0x6 ;  /* 0x0000000303027211 */ /* 0x000fc800078f30ff */
[----:B------:R-:W-:-:S04]  /*0110*/  LOP3.LUT R2, R2, 0xffffffc0, RZ, 0xc0, !PT ;  /* 0xffffffc002027812 */ /* 0x000fc800078ec0ff */
[----:B------:R-:W-:Y:S02]  /*0120*/  IADD3 R19, R3, -R2, RZ ;  /* 0x8000000203137210 */ /* 0x000fe40007ffe0ff */
[----:B------:R-:W3:Y:S03]  /*0130*/  LDC.64 R2, c[0x0][0x210] ;  /* 0x00008400ff027b82 */ /* 0x000ee60000000a00 */
[----:B--2---:R-:W-:-:S05]  /*0140*/  IMAD.WIDE R14, R19, 0x4, R14 ;  /* 0x00000004130e7825 */ /* 0x004fca00078e020e */
[----:B------:R2:W2:Y:S01]  /*0150*/  LDG.E.EL R18, desc[UR4][R14.64] ;  /* 0x000000040e127981 */ /* 0x0004a2000c2e1900 */
[----:B----4-:R-:W-:-:S04]  /*0160*/  IMAD.WIDE R10, R19, 0x4, R10 ;  /* 0x00000004130a7825 */ /* 0x010fc800078e020a */
[----:B-----5:R-:W-:Y:S01]  /*0170*/  IMAD.WIDE R12, R19, 0x4, R12 ;  /* 0x00000004130c7825 */ /* 0x020fe200078e020c */
[----:B------:R4:W5:Y:S04]  /*0180*/  LDG.E.EL R8, desc[UR4][R10.64] ;  /* 0x000000040a087981 */ /* 0x000968000c2e1900 */
[----:B------:R-:W5:Y:S01]  /*0190*/  LDG.E.EL R9, desc[UR4][R12.64] ;  /* 0x000000040c097981 */ /* 0x000f62000c2e1900 */
[----:B---3--:R-:W-:-:S05]  /*01a0*/  IMAD.WIDE R2, R0, 0x4, R2 ;  /* 0x0000000400027825 */ /* 0x008fca00078e0202 */
[----:B------:R-:W5:Y:S01]  /*01b0*/  LDG.E.64 R6, desc[UR4][R2.64] ;  /* 0x0000000402067981 */ /* 0x000f62000c1e1b00 */
[----:B0-2---:R-:W-:-:S04]  /*01c0*/  IMAD.WIDE R14, R19, 0x4, R16 ;  /* 0x00000004130e7825 */ /* 0x005fc800078e0210 */
[----:B-1----:R-:W-:Y:S02]  /*01d0*/  IMAD.WIDE R16, R19, 0x4, R4 ;  /* 0x0000000413107825 */ /* 0x002fe400078e0204 */
[----:B------:R-:W2:Y:S01]  /*01e0*/  LDG.E.EL R14, desc[UR4][R14.64] ;  /* 0x000000040e0e7981 */ /* 0x000ea2000c2e1900 */
[----:B----4-:R-:W-:Y:S01]  /*01f0*/  HFMA2.MMA R10, -RZ, RZ, 1.625, 0 ;  /* 0x3e800000ff0a7435 */ /* 0x010fe200000001ff */
[----:B------:R-:W0:Y:S02]  /*0200*/  LDC.64 R4, c[0x0][0x240] ;  /* 0x00009000ff047b82 */ /* 0x000e240000000a00 */
[----:B------:R-:W2:Y:S01]  /*0210*/  LDG.E.EL R17, desc[UR4][R16.64] ;  /* 0x0000000410117981 */ /* 0x000ea2000c2e1900 */
[----:B0-----:R-:W-:-:S04]  /*0220*/  IMAD.WIDE R4, R0, 0x4, R4 ;  /* 0x0000000400047825 */ /* 0x001fc800078e0204 */
[----:B------:R-:W-:-:S04]  /*0230*/  FADD R18, R18, 9.9999997473787516356e-06 ;  /* 0x3727c5ac12127421 */ /* 0x000fc80000000000 */
[----:B------:R-:W0:Y:S02]  /*0240*/  MUFU.SQRT R19, R18 ;  /* 0x0000001200137308 */ /* 0x000e240000002000 */
[C---:B0-----:R-:W-:Y:S02]  /*0250*/  FSETP.GT.AND P0, PT, R19.reuse, 8.50705917302346158658e+37, PT ;  /* 0x7e8000001300780b */ /* 0x041fe40003f04000 */
[----:B------:R-:W-:-:S11]  /*0260*/  FSETP.GEU.AND P1, PT, R19, 1.175494350822287508e-38, PT ;  /* 0x008000001300780b */ /* 0x000fd60003f2e000 */
[----:B------:R-:W-:-:S04]  /*0270*/  @P0 FMUL R19, R19, 0.25 ;  /* 0x3e80000013130820 */ /* 0x000fc80000400000 */
[----:B------:R-:W-:-:S06]  /*0280*/  @!P1 FMUL R19, R19, 16777216 ;  /* 0x4b80000013139820 */ /* 0x000fcc0000400000 */
[----:B------:R-:W0:Y:S01]  /*0290*/  MUFU.RCP R19, R19 ;  /* 0x0000001300137308 */ /* 0x000e220000001000 */
[----:B------:R-:W-:Y:S01]  /*02a0*/  FSEL R10, R10, 1, P0 ;  /* 0x3f8000000a0a7808 */ /* 0x000fe20000000000 */
[--C-:B-----5:R-:W-:Y:S01]  /*02b0*/  FADD R6, R6, R8.reuse ;  /* 0x0000000806067221 */ /* 0x120fe20000000000 */
[----:B------:R-:W-:-:S03]  /*02c0*/  FADD R7, R7, R8 ;  /* 0x0000000807077221 */ /* 0x000fc60000000000 */
[----:B------:R-:W-:Y:S01]  /*02d0*/  @!P1 FMUL R10, R10, 16777216 ;  /* 0x4b8000000a0a9820 */ /* 0x000fe20000400000 */
[C---:B------:R-:W-:Y:S01]  /*02e0*/  FADD R8, -R9.reuse, R6 ;  /* 0x0000000609087221 */ /* 0x040fe20000000100 */
[----:B------:R-:W-:Y:S02]  /*02f0*/  FADD R9, -R9, R7 ;  /* 0x0000000709097221 */ /* 0x000fe40000000100 */
[----:B0-----:R-:W-:-:S04]  /*0300*/  FMUL R10, R19, R10 ;  /* 0x0000000a130a7220 */ /* 0x001fc80000400000 */
[-C--:B------:R-:W-:Y:S01]  /*0310*/  FMUL R8, R8, R10.reuse ;  /* 0x0000000a08087220 */ /* 0x080fe20000400000 */
[----:B------:R-:W-:-:S03]  /*0320*/  FMUL R10, R9, R10 ;  /* 0x0000000a090a7220 */ /* 0x000fc60000400000 */
[C-C-:B--2---:R-:W-:Y:S01]  /*0330*/  FFMA R8, R14.reuse, R8, R17.reuse ;  /* 0x000000080e087223 */ /* 0x144fe20000000011 */
[----:B------:R-:W-:-:S04]  /*0340*/  FFMA R10, R14, R10, R17 ;  /* 0x0000000a0e0a7223 */ /* 0x000fc80000000011 */
[----:B------:R-:W-:Y:S02]  /*0350*/  FSETP.GEU.AND P0, PT, R8, RZ, PT ;  /* 0x000000ff0800720b */ /* 0x000fe40003f0e000 */
[----:B------:R-:W-:Y:S02]  /*0360*/  FSETP.GEU.AND P1, PT, R10, RZ, PT ;  /* 0x000000ff0a00720b */ /* 0x000fe40003f2e000 */
[----:B------:R-:W-:Y:S02]  /*0370*/  FSEL R8, R8, RZ, P0 ;  /* 0x000000ff08087208 */ /* 0x000fe40000000000 */
[----:B------:R-:W-:Y:S01]  /*0380*/  FSEL R9, R10, RZ, P1 ;  /* 0x000000ff0a097208 */ /* 0x000fe20000800000 */
[----:B------:R-:W-:Y:S04]  /*0390*/  STG.E.64 desc[UR4][R2.64], R6 ;  /* 0x0000000602007986 */ /* 0x000fe8000c101b04 */
[----:B------:R-:W-:Y:S01]  /*03a0*/  STG.E.64 desc[UR4][R4.64], R8 ;  /* 0x0000000804007986 */ /* 0x000fe2000c101b04 */
[----:B------:R-:W-:Y:S05]  /*03b0*/  EXIT ;  /* 0x000000000000794d */ /* 0x000fea0003800000 */
.L_x_0:
[----:B------:R-:W-:-:S00]  /*03c0*/  BRA `(.L_x_0) ;  /* 0xfffffffc00fc7947 */ /* 0x000fc0000383ffff */
[----:B------:R-:W-:-:S00]  /*03d0*/  NOP ;  /* 0x0000000000007918 */ /* 0x000fc00000000000 */
        /* <DEDUP_REMOVED lines=10> */
.L_x_1:


//--------------------- .nv.global.init           --------------------------
	.section	.nv.global.init,"aw",@progbits
.nv.global.init:
	.type		_$_str,@object
	.size		_$_str,(_$_str_$_2 - _$_str)
_$_str:
        /*0000*/ 	.byte	0x5f, 0x5f, 0x43, 0x55, 0x44, 0x41, 0x5f, 0x46, 0x54, 0x5a, 0x00
	.type		_$_str_$_2,@object
	.size		_$_str_$_2,(.L_1 - _$_str_$_2)
_$_str_$_2:
        /*000b*/ 	.byte	0x5f, 0x5f, 0x43, 0x55, 0x44, 0x41, 0x5f, 0x50, 0x52, 0x45, 0x43, 0x5f, 0x53, 0x51, 0x52, 0x54
        /*001b*/ 	.byte	0x00
.L_1:


//--------------------- .nv.constant0.triton_poi_fused__native_batch_norm_legit_no_training_convolution_relu_1 --------------------------
	.section	.nv.constant0.triton_poi_fused__native_batch_norm_legit_no_training_convolution_relu_1,"a",@progbits
	.sectionflags	@""
	.align	4
.nv.constant0.triton_poi_fused__native_batch_norm_legit_no_training_convolution_relu_1:
	.zero		588
